//
// Generated by NVIDIA NVVM Compiler
//
// Compiler Build ID: CL-36424714
// Cuda compilation tools, release 13.0, V13.0.88
// Based on NVVM 20.0.0
//

.version 9.0
.target sm_100
.address_size 64

	// .globl	_Z13sumSqr_kernelPfS_j
.extern .shared .align 16 .b8 sdata[];

.visible .entry _Z13sumSqr_kernelPfS_j(
	.param .u64 .ptr .align 1 _Z13sumSqr_kernelPfS_j_param_0,
	.param .u64 .ptr .align 1 _Z13sumSqr_kernelPfS_j_param_1,
	.param .u32 _Z13sumSqr_kernelPfS_j_param_2
)
{
	.reg .pred 	%p<19>;
	.reg .b32 	%r<22>;
	.reg .b32 	%f<111>;
	.reg .b64 	%rd<13>;

	ld.param.u64 	%rd2, [_Z13sumSqr_kernelPfS_j_param_0];
	ld.param.u64 	%rd3, [_Z13sumSqr_kernelPfS_j_param_1];
	ld.param.u32 	%r12, [_Z13sumSqr_kernelPfS_j_param_2];
	mov.u32 	%r1, %ntid.x;
	mov.u32 	%r2, %tid.x;
	mov.u32 	%r3, %ctaid.x;
	shl.b32 	%r4, %r1, 1;
	mad.lo.s32 	%r21, %r4, %r3, %r2;
	mov.u32 	%r6, %nctaid.x;
	setp.ge.u32 	%p1, %r21, %r12;
	mov.f32 	%f83, 0f00000000;
	mov.f32 	%f84, %f83;
	@%p1 bra 	$L__BB0_3;
	cvta.to.global.u64 	%rd1, %rd2;
	mul.lo.s32 	%r7, %r4, %r6;
	mov.f32 	%f84, 0f00000000;
	mov.f32 	%f83, %f84;
$L__BB0_2:
	mul.wide.u32 	%rd4, %r21, 4;
	add.s64 	%rd5, %rd1, %rd4;
	ld.global.f32 	%f53, [%rd5];
	add.f32 	%f54, %f83, %f53;
	fma.rn.f32 	%f55, %f53, %f53, %f84;
	add.s32 	%r13, %r21, %r1;
	mul.wide.u32 	%rd6, %r13, 4;
	add.s64 	%rd7, %rd1, %rd6;
	ld.global.f32 	%f56, [%rd7];
	add.f32 	%f83, %f54, %f56;
	fma.rn.f32 	%f84, %f56, %f56, %f55;
	add.s32 	%r21, %r21, %r7;
	setp.lt.u32 	%p2, %r21, %r12;
	@%p2 bra 	$L__BB0_2;
$L__BB0_3:
	shl.b32 	%r14, %r2, 2;
	mov.u32 	%r15, sdata;
	add.s32 	%r10, %r15, %r14;
	st.shared.f32 	[%r10], %f83;
	shl.b32 	%r16, %r1, 2;
	add.s32 	%r11, %r10, %r16;
	st.shared.f32 	[%r11], %f84;
	bar.sync 	0;
	setp.lt.u32 	%p3, %r1, 1024;
	@%p3 bra 	$L__BB0_7;
	setp.gt.u32 	%p7, %r2, 511;
	@%p7 bra 	$L__BB0_6;
	ld.shared.f32 	%f57, [%r10+2048];
	add.f32 	%f83, %f83, %f57;
	st.shared.f32 	[%r10], %f83;
	ld.shared.f32 	%f58, [%r10+6144];
	add.f32 	%f84, %f84, %f58;
	st.shared.f32 	[%r10+4096], %f84;
$L__BB0_6:
	bar.sync 	0;
	bra.uni 	$L__BB0_8;
$L__BB0_7:
	setp.lt.u32 	%p4, %r1, 512;
	@%p4 bra 	$L__BB0_11;
$L__BB0_8:
	setp.gt.u32 	%p8, %r2, 255;
	@%p8 bra 	$L__BB0_10;
	ld.shared.f32 	%f59, [%r10+1024];
	add.f32 	%f83, %f83, %f59;
	st.shared.f32 	[%r10], %f83;
	ld.shared.f32 	%f60, [%r11+1024];
	add.f32 	%f84, %f84, %f60;
	st.shared.f32 	[%r11], %f84;
$L__BB0_10:
	bar.sync 	0;
	bra.uni 	$L__BB0_12;
$L__BB0_11:
	setp.lt.u32 	%p5, %r1, 256;
	@%p5 bra 	$L__BB0_15;
$L__BB0_12:
	setp.gt.u32 	%p9, %r2, 127;
	@%p9 bra 	$L__BB0_14;
	ld.shared.f32 	%f61, [%r10+512];
	add.f32 	%f83, %f83, %f61;
	st.shared.f32 	[%r10], %f83;
	ld.shared.f32 	%f62, [%r11+512];
	add.f32 	%f84, %f84, %f62;
	st.shared.f32 	[%r11], %f84;
$L__BB0_14:
	bar.sync 	0;
	bra.uni 	$L__BB0_16;
$L__BB0_15:
	setp.lt.u32 	%p6, %r1, 128;
	@%p6 bra 	$L__BB0_19;
$L__BB0_16:
	setp.gt.u32 	%p10, %r2, 63;
	@%p10 bra 	$L__BB0_18;
	ld.shared.f32 	%f63, [%r10+256];
	add.f32 	%f83, %f83, %f63;
	st.shared.f32 	[%r10], %f83;
	ld.shared.f32 	%f64, [%r11+256];
	add.f32 	%f84, %f84, %f64;
	st.shared.f32 	[%r11], %f84;
$L__BB0_18:
	bar.sync 	0;
$L__BB0_19:
	setp.gt.u32 	%p11, %r2, 31;
	@%p11 bra 	$L__BB0_34;
	setp.lt.u32 	%p12, %r1, 64;
	@%p12 bra 	$L__BB0_22;
	ld.volatile.shared.f32 	%f65, [%r10+128];
	add.f32 	%f83, %f83, %f65;
	st.volatile.shared.f32 	[%r10], %f83;
	ld.volatile.shared.f32 	%f66, [%r11+128];
	add.f32 	%f84, %f84, %f66;
	st.volatile.shared.f32 	[%r11], %f84;
	bra.uni 	$L__BB0_23;
$L__BB0_22:
	setp.lt.u32 	%p13, %r1, 32;
	@%p13 bra 	$L__BB0_24;
$L__BB0_23:
	ld.volatile.shared.f32 	%f67, [%r10+64];
	add.f32 	%f83, %f83, %f67;
	st.volatile.shared.f32 	[%r10], %f83;
	ld.volatile.shared.f32 	%f68, [%r11+64];
	add.f32 	%f84, %f84, %f68;
	st.volatile.shared.f32 	[%r11], %f84;
	bra.uni 	$L__BB0_25;
$L__BB0_24:
	setp.lt.u32 	%p14, %r1, 16;
	@%p14 bra 	$L__BB0_26;
$L__BB0_25:
	ld.volatile.shared.f32 	%f69, [%r10+32];
	add.f32 	%f83, %f83, %f69;
	st.volatile.shared.f32 	[%r10], %f83;
	ld.volatile.shared.f32 	%f70, [%r11+32];
	add.f32 	%f84, %f84, %f70;
	st.volatile.shared.f32 	[%r11], %f84;
	bra.uni 	$L__BB0_27;
$L__BB0_26:
	setp.lt.u32 	%p15, %r1, 8;
	@%p15 bra 	$L__BB0_28;
$L__BB0_27:
	ld.volatile.shared.f32 	%f71, [%r10+16];
	add.f32 	%f83, %f83, %f71;
	st.volatile.shared.f32 	[%r10], %f83;
	ld.volatile.shared.f32 	%f72, [%r11+16];
	add.f32 	%f84, %f84, %f72;
	st.volatile.shared.f32 	[%r11], %f84;
	bra.uni 	$L__BB0_29;
$L__BB0_28:
	setp.lt.u32 	%p16, %r1, 4;
	@%p16 bra 	$L__BB0_30;
$L__BB0_29:
	ld.volatile.shared.f32 	%f73, [%r10+8];
	add.f32 	%f83, %f83, %f73;
	st.volatile.shared.f32 	[%r10], %f83;
	ld.volatile.shared.f32 	%f74, [%r11+8];
	add.f32 	%f84, %f84, %f74;
	st.volatile.shared.f32 	[%r11], %f84;
	bra.uni 	$L__BB0_31;
$L__BB0_30:
	setp.lt.u32 	%p17, %r1, 2;
	@%p17 bra 	$L__BB0_32;
$L__BB0_31:
	ld.volatile.shared.f32 	%f75, [%r10+4];
	add.f32 	%f76, %f83, %f75;
	st.volatile.shared.f32 	[%r10], %f76;
	ld.volatile.shared.f32 	%f77, [%r11+4];
	add.f32 	%f78, %f84, %f77;
	st.volatile.shared.f32 	[%r11], %f78;
$L__BB0_32:
	setp.ne.s32 	%p18, %r2, 0;
	@%p18 bra 	$L__BB0_34;
	cvta.to.global.u64 	%rd8, %rd3;
	ld.shared.f32 	%f79, [sdata];
	mul.wide.u32 	%rd9, %r3, 4;
	add.s64 	%rd10, %rd8, %rd9;
	st.global.f32 	[%rd10], %f79;
	add.s32 	%r19, %r15, %r16;
	ld.shared.f32 	%f80, [%r19];
	add.s32 	%r20, %r3, %r6;
	mul.wide.u32 	%rd11, %r20, 4;
	add.s64 	%rd12, %rd8, %rd11;
	st.global.f32 	[%rd12], %f80;
$L__BB0_34:
	ret;

}


// ===== COMPILED SASS (sm_100) =====

	.target	sm_100

	.elftype	@"ET_EXEC"


//--------------------- .note.nv.tkinfo           --------------------------
	.section	.note.nv.tkinfo,"",@"SHT_NOTE"
	.sectionflags	@"SHF_NOTE_NV_TKINFO"
	.tkinfo
        /*0018*/ 	.word	0x00000002
        /*0030*/ 	.string	""
        /*0030*/ 	.string	"ptxas"
        /*0030*/ 	.string	"Cuda compilation tools, release 13.0, V13.0.88"
        /*0030*/ 	.string	"Build cuda_13.0.r13.0/compiler.36424714_0"
        /*0030*/ 	.string	"-arch sm_100 -m 64 "



//--------------------- .note.nv.cuinfo           --------------------------
	.section	.note.nv.cuinfo,"",@"SHT_NOTE"
	.sectionflags	@"SHF_NOTE_NV_CUINFO"
        /*0018*/ 	.short	0x0002
        /*001a*/ 	.short	0x0064
        /*001c*/ 	.short	0x0082
	.zero		2


//--------------------- .nv.info                  --------------------------
	.section	.nv.info,"",@"SHT_CUDA_INFO"
	.align	4


	//----- nvinfo : EIATTR_REGCOUNT
	.align		4
        /*0000*/ 	.byte	0x04, 0x2f
        /*0002*/ 	.short	(.L_1 - .L_0)
	.align		4
.L_0:
        /*0004*/ 	.word	index@(_Z13sumSqr_kernelPfS_j)
        /*0008*/ 	.word	0x00000014


	//----- nvinfo : EIATTR_FRAME_SIZE
	.align		4
.L_1:
        /*000c*/ 	.byte	0x04, 0x11
        /*000e*/ 	.short	(.L_3 - .L_2)
	.align		4
.L_2:
        /*0010*/ 	.word	index@(_Z13sumSqr_kernelPfS_j)
        /*0014*/ 	.word	0x00000000


	//----- nvinfo : EIATTR_MIN_STACK_SIZE
	.align		4
.L_3:
        /*0018*/ 	.byte	0x04, 0x12
        /*001a*/ 	.short	(.L_5 - .L_4)
	.align		4
.L_4:
        /*001c*/ 	.word	index@(_Z13sumSqr_kernelPfS_j)
        /*0020*/ 	.word	0x00000000
.L_5:


//--------------------- .nv.compat                --------------------------
	.section	.nv.compat,"",@"SHT_CUDA_COMPAT_INFO"
	.align	4
        /*0000*/ 	.byte	0x02, 0x09, 0x00, 0x00, 0x02, 0x02, 0x01, 0x00, 0x02, 0x05, 0x05, 0x00, 0x03, 0x07, 0x01, 0x01
        /*0010*/ 	.byte	0x02, 0x03, 0x00, 0x00, 0x02, 0x06, 0x01, 0x00, 0x04, 0x0b, 0x08, 0x00, 0x09, 0x00, 0x00, 0x00
        /*0020*/ 	.byte	0x00, 0x00, 0x00, 0x00


//--------------------- .nv.info._Z13sumSqr_kernelPfS_j --------------------------
	.section	.nv.info._Z13sumSqr_kernelPfS_j,"",@"SHT_CUDA_INFO"
	.sectionflags	@""
	.align	4


	//----- nvinfo : EIATTR_CUDA_API_VERSION
	.align		4
        /*0000*/ 	.byte	0x04, 0x37
        /*0002*/ 	.short	(.L_7 - .L_6)
.L_6:
        /*0004*/ 	.word	0x00000082


	//----- nvinfo : EIATTR_KPARAM_INFO
	.align		4
.L_7:
        /*0008*/ 	.byte	0x04, 0x17
        /*000a*/ 	.short	(.L_9 - .L_8)
.L_8:
        /*000c*/ 	.word	0x00000000
        /*0010*/ 	.short	0x0002
        /*0012*/ 	.short	0x0010
        /*0014*/ 	.byte	0x00, 0xf0, 0x11, 0x00


	//----- nvinfo : EIATTR_KPARAM_INFO
	.align		4
.L_9:
        /*0018*/ 	.byte	0x04, 0x17
        /*001a*/ 	.short	(.L_11 - .L_10)
.L_10:
        /*001c*/ 	.word	0x00000000
        /*0020*/ 	.short	0x0001
        /*0022*/ 	.short	0x0008
        /*0024*/ 	.byte	0x00, 0xf5, 0x21, 0x00


	//----- nvinfo : EIATTR_KPARAM_INFO
	.align		4
.L_11:
        /*0028*/ 	.byte	0x04, 0x17
        /*002a*/ 	.short	(.L_13 - .L_12)
.L_12:
        /*002c*/ 	.word	0x00000000
        /*0030*/ 	.short	0x0000
        /*0032*/ 	.short	0x0000
        /*0034*/ 	.byte	0x00, 0xf5, 0x21, 0x00


	//----- nvinfo : EIATTR_SPARSE_MMA_MASK
	.align		4
.L_13:
        /*0038*/ 	.byte	0x03, 0x50
        /*003a*/ 	.short	0x0000


	//----- nvinfo : EIATTR_MAXREG_COUNT
	.align		4
        /*003c*/ 	.byte	0x03, 0x1b
        /*003e*/ 	.short	0x00ff


	//----- nvinfo : EIATTR_NUM_BARRIERS
	.align		4
        /*0040*/ 	.byte	0x02, 0x4c
        /*0042*/ 	.byte	0x01
	.zero		1


	//----- nvinfo : EIATTR_MERCURY_ISA_VERSION
	.align		4
        /*0044*/ 	.byte	0x03, 0x5f
        /*0046*/ 	.short	0x0101


	//----- nvinfo : EIATTR_VRC_CTA_INIT_COUNT
	.align		4
        /*0048*/ 	.byte	0x02, 0x4a
	.zero		1
	.zero		1


	//----- nvinfo : EIATTR_EXIT_INSTR_OFFSETS
	.align		4
        /*004c*/ 	.byte	0x04, 0x1c
        /*004e*/ 	.short	(.L_15 - .L_14)


	//   ....[0]....
.L_14:
        /*0050*/ 	.word	0x00000520


	//   ....[1]....
        /*0054*/ 	.word	0x00000890


	//   ....[2]....
        /*0058*/ 	.word	0x00000930


	//----- nvinfo : EIATTR_CRS_STACK_SIZE
	.align		4
.L_15:
        /*005c*/ 	.byte	0x04, 0x1e
        /*005e*/ 	.short	(.L_17 - .L_16)
.L_16:
        /*0060*/ 	.word	0x00000000


	//----- nvinfo : EIATTR_CBANK_PARAM_SIZE
	.align		4
.L_17:
        /*0064*/ 	.byte	0x03, 0x19
        /*0066*/ 	.short	0x0014


	//----- nvinfo : EIATTR_PARAM_CBANK
	.align		4
        /*0068*/ 	.byte	0x04, 0x0a
        /*006a*/ 	.short	(.L_19 - .L_18)
	.align		4
.L_18:
        /*006c*/ 	.word	index@(.nv.constant0._Z13sumSqr_kernelPfS_j)
        /*0070*/ 	.short	0x0380
        /*0072*/ 	.short	0x0014


	//----- nvinfo : EIATTR_SW_WAR
	.align		4
.L_19:
        /*0074*/ 	.byte	0x04, 0x36
        /*0076*/ 	.short	(.L_21 - .L_20)
.L_20:
        /*0078*/ 	.word	0x00000008
.L_21:


//--------------------- .nv.callgraph             --------------------------
	.section	.nv.callgraph,"",@"SHT_CUDA_CALLGRAPH"
	.align	4
	.sectionentsize	8
	.align		4
        /*0000*/ 	.word	0x00000000
	.align		4
        /*0004*/ 	.word	0xffffffff
	.align		4
        /*0008*/ 	.word	0x00000000
	.align		4
        /*000c*/ 	.word	0xfffffffe
	.align		4
        /*0010*/ 	.word	0x00000000
	.align		4
        /*0014*/ 	.word	0xfffffffd
	.align		4
        /*0018*/ 	.word	0x00000000
	.align		4
        /*001c*/ 	.word	0xfffffffc


//--------------------- .text._Z13sumSqr_kernelPfS_j --------------------------
	.section	.text._Z13sumSqr_kernelPfS_j,"ax",@progbits
	.align	128
        .global         _Z13sumSqr_kernelPfS_j
        .type           _Z13sumSqr_kernelPfS_j,@function
        .size           _Z13sumSqr_kernelPfS_j,(.L_x_22 - _Z13sumSqr_kernelPfS_j)
        .other          _Z13sumSqr_kernelPfS_j,@"STO_CUDA_ENTRY STV_DEFAULT"
_Z13sumSqr_kernelPfS_j:
.text._Z13sumSqr_kernelPfS_j:
[----:B------:R-:W-:Y:S01]  /*0000*/  LDC R1, c[0x0][0x37c] ;  /* 0x0000df00ff017b82 */ /* 0x000fe20000000800 */
[----:B------:R-:W0:Y:S07]  /*0010*/  S2R R11, SR_TID.X ;  /* 0x00000000000b7919 */ /* 0x000e2e0000002100 */
[----:B------:R-:W1:Y:S01]  /*0020*/  LDC R8, c[0x0][0x360] ;  /* 0x0000d800ff087b82 */ /* 0x000e620000000800 */
[----:B------:R-:W2:Y:S01]  /*0030*/  LDCU UR6, c[0x0][0x390] ;  /* 0x00007200ff0677ac */ /* 0x000ea20008000800 */
[----:B------:R-:W-:Y:S01]  /*0040*/  MOV R10, 0x400 ;  /* 0x00000400000a7802 */ /* 0x000fe20000000f00 */
[----:B------:R-:W0:Y:S01]  /*0050*/  S2R R0, SR_CTAID.X ;  /* 0x0000000000007919 */ /* 0x000e220000002500 */
[----:B------:R-:W-:Y:S01]  /*0060*/  BSSY.RECONVERGENT B0, `(.L_x_0) ;  /* 0x000001c000007945 */ /* 0x000fe20003800200 */
[----:B------:R-:W3:Y:S01]  /*0070*/  LDCU.64 UR4, c[0x0][0x358] ;  /* 0x00006b00ff0477ac */ /* 0x000ee20008000a00 */
[----:B------:R-:W-:Y:S01]  /*0080*/  CS2R R14, SRZ ;  /* 0x00000000000e7805 */ /* 0x000fe2000001ff00 */
[----:B------:R-:W4:Y:S01]  /*0090*/  S2R R3, SR_CgaCtaId ;  /* 0x0000000000037919 */ /* 0x000f220000008800 */
[----:B------:R-:W2:Y:S01]  /*00a0*/  LDC R9, c[0x0][0x370] ;  /* 0x0000dc00ff097b82 */ /* 0x000ea20000000800 */
[----:B-1----:R-:W-:-:S05]  /*00b0*/  SHF.L.U32 R4, R8, 0x1, RZ ;  /* 0x0000000108047819 */ /* 0x002fca00000006ff */
[----:B0-----:R-:W-:Y:S01]  /*00c0*/  IMAD R5, R4, R0, R11 ;  /* 0x0000000004057224 */ /* 0x001fe200078e020b */
[----:B----4-:R-:W-:-:S04]  /*00d0*/  LEA R10, R3, R10, 0x18 ;  /* 0x0000000a030a7211 */ /* 0x010fc800078ec0ff */
[----:B--2---:R-:W-:Y:S02]  /*00e0*/  ISETP.GE.U32.AND P0, PT, R5, UR6, PT ;  /* 0x0000000605007c0c */ /* 0x004fe4000bf06070 */
[----:B------:R-:W-:-:S04]  /*00f0*/  LEA R13, R11, R10, 0x2 ;  /* 0x0000000a0b0d7211 */ /* 0x000fc800078e10ff */
[----:B------:R-:W-:-:S07]  /*0100*/  LEA R12, R8, R13, 0x2 ;  /* 0x0000000d080c7211 */ /* 0x000fce00078e10ff */
[----:B---3--:R-:W-:Y:S05]  /*0110*/  @P0 BRA `(.L_x_1) ;  /* 0x0000000000400947 */ /* 0x008fea0003800000 */
[----:B------:R-:W0:Y:S01]  /*0120*/  LDC.64 R2, c[0x0][0x380] ;  /* 0x0000e000ff027b82 */ /* 0x000e220000000a00 */
[----:B------:R-:W-:Y:S01]  /*0130*/  MOV R17, R5 ;  /* 0x0000000500117202 */ /* 0x000fe20000000f00 */
[----:B------:R-:W-:Y:S01]  /*0140*/  IMAD R16, R4, R9, RZ ;  /* 0x0000000904107224 */ /* 0x000fe200078e02ff */
[----:B------:R-:W-:-:S07]  /*0150*/  CS2R R14, SRZ ;  /* 0x00000000000e7805 */ /* 0x000fce000001ff00 */
.L_x_2:
[----:B------:R-:W-:Y:S01]  /*0160*/  IADD3 R5, PT, PT, R8, R17, RZ ;  /* 0x0000001108057210 */ /* 0x000fe20007ffe0ff */
[----:B0-----:R-:W-:-:S04]  /*0170*/  IMAD.WIDE.U32 R6, R17, 0x4, R2 ;  /* 0x0000000411067825 */ /* 0x001fc800078e0002 */
[----:B------:R-:W-:Y:S02]  /*0180*/  IMAD.WIDE.U32 R4, R5, 0x4, R2 ;  /* 0x0000000405047825 */ /* 0x000fe400078e0002 */
[----:B------:R-:W2:Y:S04]  /*0190*/  LDG.E R6, desc[UR4][R6.64] ;  /* 0x0000000406067981 */ /* 0x000ea8000c1e1900 */
[----:B------:R-:W3:Y:S01]  /*01a0*/  LDG.E R4, desc[UR4][R4.64] ;  /* 0x0000000404047981 */ /* 0x000ee2000c1e1900 */
[----:B------:R-:W-:-:S04]  /*01b0*/  IADD3 R17, PT, PT, R16, R17, RZ ;  /* 0x0000001110117210 */ /* 0x000fc80007ffe0ff */
[----:B------:R-:W-:Y:S01]  /*01c0*/  ISETP.GE.U32.AND P0, PT, R17, UR6, PT ;  /* 0x0000000611007c0c */ /* 0x000fe2000bf06070 */
[C---:B--2---:R-:W-:Y:S01]  /*01d0*/  FADD R14, R6.reuse, R14 ;  /* 0x0000000e060e7221 */ /* 0x044fe20000000000 */
[----:B------:R-:W-:-:S03]  /*01e0*/  FFMA R15, R6, R6, R15 ;  /* 0x00000006060f7223 */ /* 0x000fc6000000000f */
[----:B---3--:R-:W-:Y:S01]  /*01f0*/  FADD R14, R14, R4 ;  /* 0x000000040e0e7221 */ /* 0x008fe20000000000 */
[----:B------:R-:W-:-:S07]  /*0200*/  FFMA R15, R4, R4, R15 ;  /* 0x00000004040f7223 */ /* 0x000fce000000000f */
[----:B------:R-:W-:Y:S05]  /*0210*/  @!P0 BRA `(.L_x_2) ;  /* 0xfffffffc00d08947 */ /* 0x000fea000383ffff */
.L_x_1:
[----:B------:R-:W-:Y:S05]  /*0220*/  BSYNC.RECONVERGENT B0 ;  /* 0x0000000000007941 */ /* 0x000fea0003800200 */
.L_x_0:
[----:B------:R-:W-:Y:S01]  /*0230*/  ISETP.GE.U32.AND P0, PT, R8, 0x400, PT ;  /* 0x000004000800780c */ /* 0x000fe20003f06070 */
[----:B------:R0:W-:Y:S04]  /*0240*/  STS [R13], R14 ;  /* 0x0000000e0d007388 */ /* 0x0001e80000000800 */
[----:B------:R0:W-:Y:S01]  /*0250*/  STS [R12], R15 ;  /* 0x0000000f0c007388 */ /* 0x0001e20000000800 */
[----:B------:R-:W-:Y:S07]  /*0260*/  BAR.SYNC.DEFER_BLOCKING 0x0 ;  /* 0x0000000000007b1d */ /* 0x000fee0000010000 */
[----:B------:R-:W-:Y:S05]  /*0270*/  @!P0 BRA `(.L_x_3) ;  /* 0x0000000000248947 */ /* 0x000fea0003800000 */
[----:B------:R-:W-:-:S13]  /*0280*/  ISETP.GT.U32.AND P0, PT, R11, 0x1ff, PT ;  /* 0x000001ff0b00780c */ /* 0x000fda0003f04070 */
[----:B------:R-:W0:Y:S04]  /*0290*/  @!P0 LDS R3, [R13+0x800] ;  /* 0x000800000d038984 */ /* 0x000e280000000800 */
[----:B------:R-:W1:Y:S01]  /*02a0*/  @!P0 LDS R2, [R13+0x1800] ;  /* 0x001800000d028984 */ /* 0x000e620000000800 */
[----:B0-----:R-:W-:Y:S01]  /*02b0*/  @!P0 FADD R14, R14, R3 ;  /* 0x000000030e0e8221 */ /* 0x001fe20000000000 */
[----:B-1----:R-:W-:-:S04]  /*02c0*/  @!P0 FADD R15, R15, R2 ;  /* 0x000000020f0f8221 */ /* 0x002fc80000000000 */
[----:B------:R1:W-:Y:S04]  /*02d0*/  @!P0 STS [R13], R14 ;  /* 0x0000000e0d008388 */ /* 0x0003e80000000800 */
[----:B------:R1:W-:Y:S01]  /*02e0*/  @!P0 STS [R13+0x1000], R15 ;  /* 0x0010000f0d008388 */ /* 0x0003e20000000800 */
[----:B------:R-:W-:Y:S06]  /*02f0*/  BAR.SYNC.DEFER_BLOCKING 0x0 ;  /* 0x0000000000007b1d */ /* 0x000fec0000010000 */
[----:B------:R-:W-:Y:S05]  /*0300*/  BRA `(.L_x_4) ;  /* 0x0000000000087947 */ /* 0x000fea0003800000 */
.L_x_3:
[----:B------:R-:W-:-:S13]  /*0310*/  ISETP.GE.U32.AND P0, PT, R8, 0x200, PT ;  /* 0x000002000800780c */ /* 0x000fda0003f06070 */
[----:B------:R-:W-:Y:S05]  /*0320*/  @!P0 BRA `(.L_x_5) ;  /* 0x0000000000248947 */ /* 0x000fea0003800000 */
.L_x_4:
[----:B------:R-:W-:-:S13]  /*0330*/  ISETP.GT.U32.AND P0, PT, R11, 0xff, PT ;  /* 0x000000ff0b00780c */ /* 0x000fda0003f04070 */
[----:B------:R-:W0:Y:S02]  /*0340*/  @!P0 LDS R3, [R13+0x400] ;  /* 0x000400000d038984 */ /* 0x000e240000000800 */
[----:B01----:R-:W-:-:S05]  /*0350*/  @!P0 FADD R14, R14, R3 ;  /* 0x000000030e0e8221 */ /* 0x003fca0000000000 */
[----:B------:R-:W-:Y:S04]  /*0360*/  @!P0 STS [R13], R14 ;  /* 0x0000000e0d008388 */ /* 0x000fe80000000800 */
[----:B------:R-:W0:Y:S02]  /*0370*/  @!P0 LDS R2, [R12+0x400] ;  /* 0x000400000c028984 */ /* 0x000e240000000800 */
[----:B0-----:R-:W-:-:S05]  /*0380*/  @!P0 FADD R15, R15, R2 ;  /* 0x000000020f0f8221 */ /* 0x001fca0000000000 */
[----:B------:R1:W-:Y:S01]  /*0390*/  @!P0 STS [R12], R15 ;  /* 0x0000000f0c008388 */ /* 0x0003e20000000800 */
[----:B------:R-:W-:Y:S06]  /*03a0*/  BAR.SYNC.DEFER_BLOCKING 0x0 ;  /* 0x0000000000007b1d */ /* 0x000fec0000010000 */
[----:B------:R-:W-:Y:S05]  /*03b0*/  BRA `(.L_x_6) ;  /* 0x0000000000087947 */ /* 0x000fea0003800000 */
.L_x_5:
[----:B------:R-:W-:-:S13]  /*03c0*/  ISETP.GE.U32.AND P0, PT, R8, 0x100, PT ;  /* 0x000001000800780c */ /* 0x000fda0003f06070 */
[----:B------:R-:W-:Y:S05]  /*03d0*/  @!P0 BRA `(.L_x_7) ;  /* 0x0000000000248947 */ /* 0x000fea0003800000 */
.L_x_6:
[----:B------:R-:W-:-:S13]  /*03e0*/  ISETP.GT.U32.AND P0, PT, R11, 0x7f, PT ;  /* 0x0000007f0b00780c */ /* 0x000fda0003f04070 */
[----:B------:R-:W0:Y:S02]  /*03f0*/  @!P0 LDS R3, [R13+0x200] ;  /* 0x000200000d038984 */ /* 0x000e240000000800 */
[----:B0-----:R-:W-:-:S05]  /*0400*/  @!P0 FADD R14, R14, R3 ;  /* 0x000000030e0e8221 */ /* 0x001fca0000000000 */
[----:B------:R-:W-:Y:S04]  /*0410*/  @!P0 STS [R13], R14 ;  /* 0x0000000e0d008388 */ /* 0x000fe80000000800 */
[----:B------:R-:W1:Y:S02]  /*0420*/  @!P0 LDS R2, [R12+0x200] ;  /* 0x000200000c028984 */ /* 0x000e640000000800 */
[----:B-1----:R-:W-:-:S05]  /*0430*/  @!P0 FADD R15, R15, R2 ;  /* 0x000000020f0f8221 */ /* 0x002fca0000000000 */
[----:B------:R1:W-:Y:S01]  /*0440*/  @!P0 STS [R12], R15 ;  /* 0x0000000f0c008388 */ /* 0x0003e20000000800 */
[----:B------:R-:W-:Y:S06]  /*0450*/  BAR.SYNC.DEFER_BLOCKING 0x0 ;  /* 0x0000000000007b1d */ /* 0x000fec0000010000 */
[----:B------:R-:W-:Y:S05]  /*0460*/  BRA `(.L_x_8) ;  /* 0x0000000000087947 */ /* 0x000fea0003800000 */
.L_x_7:
[----:B------:R-:W-:-:S13]  /*0470*/  ISETP.GE.U32.AND P0, PT, R8, 0x80, PT ;  /* 0x000000800800780c */ /* 0x000fda0003f06070 */
[----:B------:R-:W-:Y:S05]  /*0480*/  @!P0 BRA `(.L_x_9) ;  /* 0x0000000000208947 */ /* 0x000fea0003800000 */
.L_x_8:
        /* <DEDUP_REMOVED lines=8> */
.L_x_9:
[----:B------:R-:W-:-:S13]  /*0510*/  ISETP.GT.U32.AND P0, PT, R11, 0x1f, PT ;  /* 0x0000001f0b00780c */ /* 0x000fda0003f04070 */
[----:B------:R-:W-:Y:S05]  /*0520*/  @P0 EXIT ;  /* 0x000000000000094d */ /* 0x000fea0003800000 */
[----:B------:R-:W-:-:S13]  /*0530*/  ISETP.GE.U32.AND P0, PT, R8, 0x40, PT ;  /* 0x000000400800780c */ /* 0x000fda0003f06070 */
[----:B------:R-:W-:Y:S05]  /*0540*/  @!P0 BRA `(.L_x_10) ;  /* 0x00000000001c8947 */ /* 0x000fea0003800000 */
[----:B------:R-:W0:Y:S02]  /*0550*/  LDS R3, [R13+0x80] ;  /* 0x000080000d037984 */ /* 0x000e240000000800 */
[----:B0-----:R-:W-:-:S05]  /*0560*/  FADD R14, R14, R3 ;  /* 0x000000030e0e7221 */ /* 0x001fca0000000000 */
[----:B------:R-:W-:Y:S04]  /*0570*/  STS [R13], R14 ;  /* 0x0000000e0d007388 */ /* 0x000fe80000000800 */
[----:B------:R-:W1:Y:S02]  /*0580*/  LDS R2, [R12+0x80] ;  /* 0x000080000c027984 */ /* 0x000e640000000800 */
[----:B-1----:R-:W-:-:S05]  /*0590*/  FADD R15, R15, R2 ;  /* 0x000000020f0f7221 */ /* 0x002fca0000000000 */
[----:B------:R0:W-:Y:S01]  /*05a0*/  STS [R12], R15 ;  /* 0x0000000f0c007388 */ /* 0x0001e20000000800 */
[----:B------:R-:W-:Y:S05]  /*05b0*/  BRA `(.L_x_11) ;  /* 0x0000000000087947 */ /* 0x000fea0003800000 */
.L_x_10:
[----:B------:R-:W-:-:S13]  /*05c0*/  ISETP.GE.U32.AND P0, PT, R8, 0x20, PT ;  /* 0x000000200800780c */ /* 0x000fda0003f06070 */
[----:B------:R-:W-:Y:S05]  /*05d0*/  @!P0 BRA `(.L_x_12) ;  /* 0x00000000001c8947 */ /* 0x000fea0003800000 */
.L_x_11:
[----:B------:R-:W0:Y:S02]  /*05e0*/  LDS R3, [R13+0x40] ;  /* 0x000040000d037984 */ /* 0x000e240000000800 */
[----:B0-----:R-:W-:-:S05]  /*05f0*/  FADD R14, R3, R14 ;  /* 0x0000000e030e7221 */ /* 0x001fca0000000000 */
[----:B------:R-:W-:Y:S04]  /*0600*/  STS [R13], R14 ;  /* 0x0000000e0d007388 */ /* 0x000fe80000000800 */
[----:B------:R-:W1:Y:S02]  /*0610*/  LDS R2, [R12+0x40] ;  /* 0x000040000c027984 */ /* 0x000e640000000800 */
[----:B-1----:R-:W-:-:S05]  /*0620*/  FADD R15, R2, R15 ;  /* 0x0000000f020f7221 */ /* 0x002fca0000000000 */
[----:B------:R0:W-:Y:S01]  /*0630*/  STS [R12], R15 ;  /* 0x0000000f0c007388 */ /* 0x0001e20000000800 */
[----:B------:R-:W-:Y:S05]  /*0640*/  BRA `(.L_x_13) ;  /* 0x0000000000087947 */ /* 0x000fea0003800000 */
.L_x_12:
[----:B------:R-:W-:-:S13]  /*0650*/  ISETP.GE.U32.AND P0, PT, R8, 0x10, PT ;  /* 0x000000100800780c */ /* 0x000fda0003f06070 */
[----:B------:R-:W-:Y:S05]  /*0660*/  @!P0 BRA `(.L_x_14) ;  /* 0x00000000001c8947 */ /* 0x000fea0003800000 */
.L_x_13:
[----:B------:R-:W0:Y:S02]  /*0670*/  LDS R3, [R13+0x20] ;  /* 0x000020000d037984 */ /* 0x000e240000000800 */
[----:B0-----:R-:W-:-:S05]  /*0680*/  FADD R14, R3, R14 ;  /* 0x0000000e030e7221 */ /* 0x001fca0000000000 */
[----:B------:R-:W-:Y:S04]  /*0690*/  STS [R13], R14 ;  /* 0x0000000e0d007388 */ /* 0x000fe80000000800 */
[----:B------:R-:W1:Y:S02]  /*06a0*/  LDS R2, [R12+0x20] ;  /* 0x000020000c027984 */ /* 0x000e640000000800 */
[----:B-1----:R-:W-:-:S05]  /*06b0*/  FADD R15, R2, R15 ;  /* 0x0000000f020f7221 */ /* 0x002fca0000000000 */
[----:B------:R0:W-:Y:S01]  /*06c0*/  STS [R12], R15 ;  /* 0x0000000f0c007388 */ /* 0x0001e20000000800 */
[----:B------:R-:W-:Y:S05]  /*06d0*/  BRA `(.L_x_15) ;  /* 0x0000000000087947 */ /* 0x000fea0003800000 */
.L_x_14:
[----:B------:R-:W-:-:S13]  /*06e0*/  ISETP.GE.U32.AND P0, PT, R8, 0x8, PT ;  /* 0x000000080800780c */ /* 0x000fda0003f06070 */
[----:B------:R-:W-:Y:S05]  /*06f0*/  @!P0 BRA `(.L_x_16) ;  /* 0x00000000001c8947 */ /* 0x000fea0003800000 */
.L_x_15:
[----:B------:R-:W0:Y:S02]  /*0700*/  LDS R3, [R13+0x10] ;  /* 0x000010000d037984 */ /* 0x000e240000000800 */
[----:B0-----:R-:W-:-:S05]  /*0710*/  FADD R14, R3, R14 ;  /* 0x0000000e030e7221 */ /* 0x001fca0000000000 */
[----:B------:R-:W-:Y:S04]  /*0720*/  STS [R13], R14 ;  /* 0x0000000e0d007388 */ /* 0x000fe80000000800 */
[----:B------:R-:W1:Y:S02]  /*0730*/  LDS R2, [R12+0x10] ;  /* 0x000010000c027984 */ /* 0x000e640000000800 */
[----:B-1----:R-:W-:-:S05]  /*0740*/  FADD R15, R2, R15 ;  /* 0x0000000f020f7221 */ /* 0x002fca0000000000 */
[----:B------:R0:W-:Y:S01]  /*0750*/  STS [R12], R15 ;  /* 0x0000000f0c007388 */ /* 0x0001e20000000800 */
[----:B------:R-:W-:Y:S05]  /*0760*/  BRA `(.L_x_17) ;  /* 0x0000000000087947 */ /* 0x000fea0003800000 */
.L_x_16:
[----:B------:R-:W-:-:S13]  /*0770*/  ISETP.GE.U32.AND P0, PT, R8, 0x4, PT ;  /* 0x000000040800780c */ /* 0x000fda0003f06070 */
[----:B------:R-:W-:Y:S05]  /*0780*/  @!P0 BRA `(.L_x_18) ;  /* 0x00000000001c8947 */ /* 0x000fea0003800000 */
.L_x_17:
[----:B------:R-:W0:Y:S02]  /*0790*/  LDS R3, [R13+0x8] ;  /* 0x000008000d037984 */ /* 0x000e240000000800 */
[----:B0-----:R-:W-:-:S05]  /*07a0*/  FADD R14, R3, R14 ;  /* 0x0000000e030e7221 */ /* 0x001fca0000000000 */
[----:B------:R-:W-:Y:S04]  /*07b0*/  STS [R13], R14 ;  /* 0x0000000e0d007388 */ /* 0x000fe80000000800 */
[----:B------:R-:W1:Y:S02]  /*07c0*/  LDS R2, [R12+0x8] ;  /* 0x000008000c027984 */ /* 0x000e640000000800 */
[----:B-1----:R-:W-:-:S05]  /*07d0*/  FADD R15, R2, R15 ;  /* 0x0000000f020f7221 */ /* 0x002fca0000000000 */
[----:B------:R0:W-:Y:S01]  /*07e0*/  STS [R12], R15 ;  /* 0x0000000f0c007388 */ /* 0x0001e20000000800 */
[----:B------:R-:W-:Y:S05]  /*07f0*/  BRA `(.L_x_19) ;  /* 0x0000000000087947 */ /* 0x000fea0003800000 */
.L_x_18:
[----:B------:R-:W-:-:S13]  /*0800*/  ISETP.GE.U32.AND P0, PT, R8, 0x2, PT ;  /* 0x000000020800780c */ /* 0x000fda0003f06070 */
[----:B------:R-:W-:Y:S05]  /*0810*/  @!P0 BRA `(.L_x_20) ;  /* 0x0000000000188947 */ /* 0x000fea0003800000 */
.L_x_19:
[----:B------:R-:W0:Y:S02]  /*0820*/  LDS R3, [R13+0x4] ;  /* 0x000004000d037984 */ /* 0x000e240000000800 */
[----:B0-----:R-:W-:-:S05]  /*0830*/  FADD R14, R3, R14 ;  /* 0x0000000e030e7221 */ /* 0x001fca0000000000 */
[----:B------:R-:W-:Y:S04]  /*0840*/  STS [R13], R14 ;  /* 0x0000000e0d007388 */ /* 0x000fe80000000800 */
[----:B------:R-:W1:Y:S02]  /*0850*/  LDS R2, [R12+0x4] ;  /* 0x000004000c027984 */ /* 0x000e640000000800 */
[----:B-1----:R-:W-:-:S05]  /*0860*/  FADD R15, R2, R15 ;  /* 0x0000000f020f7221 */ /* 0x002fca0000000000 */
[----:B------:R2:W-:Y:S02]  /*0870*/  STS [R12], R15 ;  /* 0x0000000f0c007388 */ /* 0x0005e40000000800 */
.L_x_20:
[----:B------:R-:W-:-:S13]  /*0880*/  ISETP.NE.AND P0, PT, R11, RZ, PT ;  /* 0x000000ff0b00720c */ /* 0x000fda0003f05270 */
[----:B------:R-:W-:Y:S05]  /*0890*/  @P0 EXIT ;  /* 0x000000000000094d */ /* 0x000fea0003800000 */
[----:B------:R-:W-:Y:S01]  /*08a0*/  LEA R8, R8, R10, 0x2 ;  /* 0x0000000a08087211 */ /* 0x000fe200078e10ff */
[----:B------:R-:W3:Y:S01]  /*08b0*/  LDS R7, [R10] ;  /* 0x000000000a077984 */ /* 0x000ee20000000800 */
[----:B------:R-:W4:Y:S01]  /*08c0*/  LDC.64 R4, c[0x0][0x388] ;  /* 0x0000e200ff047b82 */ /* 0x000f220000000a00 */
[C---:B------:R-:W-:Y:S02]  /*08d0*/  IADD3 R9, PT, PT, R0.reuse, R9, RZ ;  /* 0x0000000900097210 */ /* 0x040fe40007ffe0ff */
[----:B------:R-:W5:Y:S01]  /*08e0*/  LDS R11, [R8] ;  /* 0x00000000080b7984 */ /* 0x000f620000000800 */
[----:B----4-:R-:W-:-:S04]  /*08f0*/  IMAD.WIDE.U32 R2, R0, 0x4, R4 ;  /* 0x0000000400027825 */ /* 0x010fc800078e0004 */
[----:B------:R-:W-:Y:S01]  /*0900*/  IMAD.WIDE.U32 R4, R9, 0x4, R4 ;  /* 0x0000000409047825 */ /* 0x000fe200078e0004 */
[----:B---3--:R-:W-:Y:S04]  /*0910*/  STG.E desc[UR4][R2.64], R7 ;  /* 0x0000000702007986 */ /* 0x008fe8000c101904 */
[----:B-----5:R-:W-:Y:S01]  /*0920*/  STG.E desc[UR4][R4.64], R11 ;  /* 0x0000000b04007986 */ /* 0x020fe2000c101904 */
[----:B------:R-:W-:Y:S05]  /*0930*/  EXIT ;  /* 0x000000000000794d */ /* 0x000fea0003800000 */
.L_x_21:
[----:B------:R-:W-:-:S00]  /*0940*/  BRA `(.L_x_21) ;  /* 0xfffffffc00fc7947 */ /* 0x000fc0000383ffff */
[----:B------:R-:W-:-:S00]  /*0950*/  NOP ;  /* 0x0000000000007918 */ /* 0x000fc00000000000 */
        /* <DEDUP_REMOVED lines=10> */
.L_x_22:


//--------------------- .nv.shared._Z13sumSqr_kernelPfS_j --------------------------
	.section	.nv.shared._Z13sumSqr_kernelPfS_j,"aw",@nobits
	.sectionflags	@""
	.align	16
	.zero		1024


//--------------------- .nv.shared.reserved.0     --------------------------
	.section	.nv.shared.reserved.0,"aw",@nobits
	.weak		__nv_reservedSMEM_offset_0_alias
	.size		__nv_reservedSMEM_offset_0_alias, 0, 64
	.other		__nv_reservedSMEM_offset_0_alias,@"STO_CUDA_RESERVED_SHARED STV_DEFAULT"
__nv_reservedSMEM_offset_0_alias:
	.zero		0
	.zero		64


//--------------------- .nv.constant0._Z13sumSqr_kernelPfS_j --------------------------
	.section	.nv.constant0._Z13sumSqr_kernelPfS_j,"a",@progbits
	.sectionflags	@""
	.align	4
.nv.constant0._Z13sumSqr_kernelPfS_j:
	.zero		916


//--------------------- SYMBOLS --------------------------

	.type		.nv.reservedSmem.offset0,@object
	.size		.nv.reservedSmem.offset0,0x4
	.type		.nv.reservedSmem.cap,@object
	.size		.nv.reservedSmem.cap,0x4
